//
// Generated by NVIDIA NVVM Compiler
//
// Compiler Build ID: CL-36424714
// Cuda compilation tools, release 13.0, V13.0.88
// Based on NVVM 20.0.0
//

.version 9.0
.target sm_100
.address_size 64

	// .globl	_Z11applyKernelPhiiPfiS_

.visible .entry _Z11applyKernelPhiiPfiS_(
	.param .u64 .ptr .align 1 _Z11applyKernelPhiiPfiS__param_0,
	.param .u32 _Z11applyKernelPhiiPfiS__param_1,
	.param .u32 _Z11applyKernelPhiiPfiS__param_2,
	.param .u64 .ptr .align 1 _Z11applyKernelPhiiPfiS__param_3,
	.param .u32 _Z11applyKernelPhiiPfiS__param_4,
	.param .u64 .ptr .align 1 _Z11applyKernelPhiiPfiS__param_5
)
{
	.reg .pred 	%p<42>;
	.reg .b16 	%rs<16>;
	.reg .b32 	%r<119>;
	.reg .b32 	%f<71>;
	.reg .b64 	%rd<48>;

	ld.param.u64 	%rd4, [_Z11applyKernelPhiiPfiS__param_0];
	ld.param.u32 	%r30, [_Z11applyKernelPhiiPfiS__param_1];
	ld.param.u32 	%r31, [_Z11applyKernelPhiiPfiS__param_2];
	ld.param.u64 	%rd5, [_Z11applyKernelPhiiPfiS__param_3];
	ld.param.u32 	%r32, [_Z11applyKernelPhiiPfiS__param_4];
	cvta.to.global.u64 	%rd1, %rd4;
	cvta.to.global.u64 	%rd2, %rd5;
	mov.u32 	%r33, %ctaid.y;
	mov.u32 	%r34, %ntid.y;
	mov.u32 	%r35, %tid.y;
	mad.lo.s32 	%r1, %r33, %r34, %r35;
	mov.u32 	%r36, %ctaid.x;
	mov.u32 	%r37, %ntid.x;
	mov.u32 	%r38, %tid.x;
	mad.lo.s32 	%r2, %r36, %r37, %r38;
	setp.lt.s32 	%p1, %r32, 1;
	mov.f32 	%f69, 0f00000000;
	@%p1 bra 	$L__BB0_14;
	shr.u32 	%r40, %r32, 1;
	sub.s32 	%r3, %r1, %r40;
	sub.s32 	%r4, %r2, %r40;
	add.s32 	%r5, %r31, -1;
	add.s32 	%r6, %r30, -1;
	and.b32  	%r7, %r32, 7;
	and.b32  	%r8, %r32, 3;
	and.b32  	%r9, %r32, 2147483640;
	and.b32  	%r10, %r32, 1;
	mov.f32 	%f69, 0f00000000;
	mov.b32 	%r109, 0;
	mov.u32 	%r110, %r109;
$L__BB0_2:
	setp.lt.u32 	%p2, %r32, 8;
	add.s32 	%r42, %r3, %r109;
	setp.lt.s32 	%p3, %r42, 0;
	setp.lt.s32 	%p4, %r42, %r31;
	selp.b32 	%r43, %r42, %r5, %p4;
	selp.b32 	%r44, 0, %r43, %p3;
	mul.lo.s32 	%r13, %r44, %r30;
	mov.b32 	%r115, 0;
	mov.u32 	%r114, %r110;
	@%p2 bra 	$L__BB0_5;
	mov.b32 	%r111, 0;
	mov.u32 	%r114, %r110;
$L__BB0_4:
	.pragma "nounroll";
	add.s32 	%r46, %r4, %r111;
	setp.lt.s32 	%p5, %r46, 0;
	setp.lt.s32 	%p6, %r46, %r30;
	selp.b32 	%r47, %r46, %r6, %p6;
	selp.b32 	%r48, 0, %r47, %p5;
	mul.wide.s32 	%rd6, %r114, 4;
	add.s64 	%rd7, %rd2, %rd6;
	ld.global.f32 	%f18, [%rd7];
	add.s32 	%r49, %r48, %r13;
	cvt.s64.s32 	%rd8, %r49;
	add.s64 	%rd9, %rd1, %rd8;
	ld.global.u8 	%rs1, [%rd9];
	cvt.rn.f32.u16 	%f19, %rs1;
	fma.rn.f32 	%f20, %f18, %f19, %f69;
	add.s32 	%r50, %r46, 1;
	setp.lt.s32 	%p7, %r50, 0;
	setp.lt.s32 	%p8, %r50, %r30;
	selp.b32 	%r51, %r50, %r6, %p8;
	selp.b32 	%r52, 0, %r51, %p7;
	ld.global.f32 	%f21, [%rd7+4];
	add.s32 	%r53, %r52, %r13;
	cvt.s64.s32 	%rd10, %r53;
	add.s64 	%rd11, %rd1, %rd10;
	ld.global.u8 	%rs2, [%rd11];
	cvt.rn.f32.u16 	%f22, %rs2;
	fma.rn.f32 	%f23, %f21, %f22, %f20;
	add.s32 	%r54, %r46, 2;
	setp.lt.s32 	%p9, %r54, 0;
	setp.lt.s32 	%p10, %r54, %r30;
	selp.b32 	%r55, %r54, %r6, %p10;
	selp.b32 	%r56, 0, %r55, %p9;
	ld.global.f32 	%f24, [%rd7+8];
	add.s32 	%r57, %r56, %r13;
	cvt.s64.s32 	%rd12, %r57;
	add.s64 	%rd13, %rd1, %rd12;
	ld.global.u8 	%rs3, [%rd13];
	cvt.rn.f32.u16 	%f25, %rs3;
	fma.rn.f32 	%f26, %f24, %f25, %f23;
	add.s32 	%r58, %r46, 3;
	setp.lt.s32 	%p11, %r58, 0;
	setp.lt.s32 	%p12, %r58, %r30;
	selp.b32 	%r59, %r58, %r6, %p12;
	selp.b32 	%r60, 0, %r59, %p11;
	ld.global.f32 	%f27, [%rd7+12];
	add.s32 	%r61, %r60, %r13;
	cvt.s64.s32 	%rd14, %r61;
	add.s64 	%rd15, %rd1, %rd14;
	ld.global.u8 	%rs4, [%rd15];
	cvt.rn.f32.u16 	%f28, %rs4;
	fma.rn.f32 	%f29, %f27, %f28, %f26;
	add.s32 	%r62, %r46, 4;
	setp.lt.s32 	%p13, %r62, 0;
	setp.lt.s32 	%p14, %r62, %r30;
	selp.b32 	%r63, %r62, %r6, %p14;
	selp.b32 	%r64, 0, %r63, %p13;
	ld.global.f32 	%f30, [%rd7+16];
	add.s32 	%r65, %r64, %r13;
	cvt.s64.s32 	%rd16, %r65;
	add.s64 	%rd17, %rd1, %rd16;
	ld.global.u8 	%rs5, [%rd17];
	cvt.rn.f32.u16 	%f31, %rs5;
	fma.rn.f32 	%f32, %f30, %f31, %f29;
	add.s32 	%r66, %r46, 5;
	setp.lt.s32 	%p15, %r66, 0;
	setp.lt.s32 	%p16, %r66, %r30;
	selp.b32 	%r67, %r66, %r6, %p16;
	selp.b32 	%r68, 0, %r67, %p15;
	ld.global.f32 	%f33, [%rd7+20];
	add.s32 	%r69, %r68, %r13;
	cvt.s64.s32 	%rd18, %r69;
	add.s64 	%rd19, %rd1, %rd18;
	ld.global.u8 	%rs6, [%rd19];
	cvt.rn.f32.u16 	%f34, %rs6;
	fma.rn.f32 	%f35, %f33, %f34, %f32;
	add.s32 	%r70, %r46, 6;
	setp.lt.s32 	%p17, %r70, 0;
	setp.lt.s32 	%p18, %r70, %r30;
	selp.b32 	%r71, %r70, %r6, %p18;
	selp.b32 	%r72, 0, %r71, %p17;
	ld.global.f32 	%f36, [%rd7+24];
	add.s32 	%r73, %r72, %r13;
	cvt.s64.s32 	%rd20, %r73;
	add.s64 	%rd21, %rd1, %rd20;
	ld.global.u8 	%rs7, [%rd21];
	cvt.rn.f32.u16 	%f37, %rs7;
	fma.rn.f32 	%f38, %f36, %f37, %f35;
	add.s32 	%r74, %r46, 7;
	setp.lt.s32 	%p19, %r74, 0;
	setp.lt.s32 	%p20, %r74, %r30;
	selp.b32 	%r75, %r74, %r6, %p20;
	selp.b32 	%r76, 0, %r75, %p19;
	ld.global.f32 	%f39, [%rd7+28];
	add.s32 	%r77, %r76, %r13;
	cvt.s64.s32 	%rd22, %r77;
	add.s64 	%rd23, %rd1, %rd22;
	ld.global.u8 	%rs8, [%rd23];
	cvt.rn.f32.u16 	%f40, %rs8;
	fma.rn.f32 	%f69, %f39, %f40, %f38;
	add.s32 	%r114, %r114, 8;
	add.s32 	%r111, %r111, 8;
	setp.ne.s32 	%p21, %r111, %r9;
	mov.u32 	%r115, %r9;
	@%p21 bra 	$L__BB0_4;
$L__BB0_5:
	setp.eq.s32 	%p22, %r7, 0;
	@%p22 bra 	$L__BB0_13;
	add.s32 	%r78, %r7, -1;
	setp.lt.u32 	%p23, %r78, 3;
	@%p23 bra 	$L__BB0_8;
	add.s32 	%r79, %r4, %r115;
	setp.lt.s32 	%p24, %r79, 0;
	setp.lt.s32 	%p25, %r79, %r30;
	selp.b32 	%r80, %r79, %r6, %p25;
	selp.b32 	%r81, 0, %r80, %p24;
	mul.wide.s32 	%rd24, %r114, 4;
	add.s64 	%rd25, %rd2, %rd24;
	ld.global.f32 	%f42, [%rd25];
	add.s32 	%r82, %r81, %r13;
	cvt.s64.s32 	%rd26, %r82;
	add.s64 	%rd27, %rd1, %rd26;
	ld.global.u8 	%rs9, [%rd27];
	cvt.rn.f32.u16 	%f43, %rs9;
	fma.rn.f32 	%f44, %f42, %f43, %f69;
	add.s32 	%r83, %r79, 1;
	setp.lt.s32 	%p26, %r83, 0;
	setp.lt.s32 	%p27, %r83, %r30;
	selp.b32 	%r84, %r83, %r6, %p27;
	selp.b32 	%r85, 0, %r84, %p26;
	ld.global.f32 	%f45, [%rd25+4];
	add.s32 	%r86, %r85, %r13;
	cvt.s64.s32 	%rd28, %r86;
	add.s64 	%rd29, %rd1, %rd28;
	ld.global.u8 	%rs10, [%rd29];
	cvt.rn.f32.u16 	%f46, %rs10;
	fma.rn.f32 	%f47, %f45, %f46, %f44;
	add.s32 	%r87, %r79, 2;
	setp.lt.s32 	%p28, %r87, 0;
	setp.lt.s32 	%p29, %r87, %r30;
	selp.b32 	%r88, %r87, %r6, %p29;
	selp.b32 	%r89, 0, %r88, %p28;
	ld.global.f32 	%f48, [%rd25+8];
	add.s32 	%r90, %r89, %r13;
	cvt.s64.s32 	%rd30, %r90;
	add.s64 	%rd31, %rd1, %rd30;
	ld.global.u8 	%rs11, [%rd31];
	cvt.rn.f32.u16 	%f49, %rs11;
	fma.rn.f32 	%f50, %f48, %f49, %f47;
	add.s32 	%r91, %r79, 3;
	setp.lt.s32 	%p30, %r91, 0;
	setp.lt.s32 	%p31, %r91, %r30;
	selp.b32 	%r92, %r91, %r6, %p31;
	selp.b32 	%r93, 0, %r92, %p30;
	ld.global.f32 	%f51, [%rd25+12];
	add.s32 	%r94, %r93, %r13;
	cvt.s64.s32 	%rd32, %r94;
	add.s64 	%rd33, %rd1, %rd32;
	ld.global.u8 	%rs12, [%rd33];
	cvt.rn.f32.u16 	%f52, %rs12;
	fma.rn.f32 	%f69, %f51, %f52, %f50;
	add.s32 	%r114, %r114, 4;
	add.s32 	%r115, %r115, 4;
$L__BB0_8:
	setp.eq.s32 	%p32, %r8, 0;
	@%p32 bra 	$L__BB0_13;
	setp.eq.s32 	%p33, %r8, 1;
	@%p33 bra 	$L__BB0_11;
	add.s32 	%r95, %r4, %r115;
	setp.lt.s32 	%p34, %r95, 0;
	setp.lt.s32 	%p35, %r95, %r30;
	selp.b32 	%r96, %r95, %r6, %p35;
	selp.b32 	%r97, 0, %r96, %p34;
	mul.wide.s32 	%rd34, %r114, 4;
	add.s64 	%rd35, %rd2, %rd34;
	ld.global.f32 	%f54, [%rd35];
	add.s32 	%r98, %r97, %r13;
	cvt.s64.s32 	%rd36, %r98;
	add.s64 	%rd37, %rd1, %rd36;
	ld.global.u8 	%rs13, [%rd37];
	cvt.rn.f32.u16 	%f55, %rs13;
	fma.rn.f32 	%f56, %f54, %f55, %f69;
	add.s32 	%r99, %r95, 1;
	setp.lt.s32 	%p36, %r99, 0;
	setp.lt.s32 	%p37, %r99, %r30;
	selp.b32 	%r100, %r99, %r6, %p37;
	selp.b32 	%r101, 0, %r100, %p36;
	ld.global.f32 	%f57, [%rd35+4];
	add.s32 	%r102, %r101, %r13;
	cvt.s64.s32 	%rd38, %r102;
	add.s64 	%rd39, %rd1, %rd38;
	ld.global.u8 	%rs14, [%rd39];
	cvt.rn.f32.u16 	%f58, %rs14;
	fma.rn.f32 	%f69, %f57, %f58, %f56;
	add.s32 	%r114, %r114, 2;
	add.s32 	%r115, %r115, 2;
$L__BB0_11:
	setp.eq.s32 	%p38, %r10, 0;
	@%p38 bra 	$L__BB0_13;
	add.s32 	%r103, %r4, %r115;
	setp.lt.s32 	%p39, %r103, 0;
	setp.lt.s32 	%p40, %r103, %r30;
	selp.b32 	%r104, %r103, %r6, %p40;
	selp.b32 	%r105, 0, %r104, %p39;
	mul.wide.s32 	%rd40, %r114, 4;
	add.s64 	%rd41, %rd2, %rd40;
	ld.global.f32 	%f59, [%rd41];
	add.s32 	%r106, %r105, %r13;
	cvt.s64.s32 	%rd42, %r106;
	add.s64 	%rd43, %rd1, %rd42;
	ld.global.u8 	%rs15, [%rd43];
	cvt.rn.f32.u16 	%f60, %rs15;
	fma.rn.f32 	%f69, %f59, %f60, %f69;
$L__BB0_13:
	add.s32 	%r109, %r109, 1;
	setp.ne.s32 	%p41, %r109, %r32;
	add.s32 	%r110, %r32, %r110;
	@%p41 bra 	$L__BB0_2;
$L__BB0_14:
	ld.param.u64 	%rd47, [_Z11applyKernelPhiiPfiS__param_5];
	cvta.to.global.u64 	%rd44, %rd47;
	cvt.rzi.u32.f32 	%r107, %f69;
	mad.lo.s32 	%r108, %r30, %r1, %r2;
	cvt.s64.s32 	%rd45, %r108;
	add.s64 	%rd46, %rd44, %rd45;
	st.global.u8 	[%rd46], %r107;
	ret;

}
	// .globl	_Z24convertToGrayscaleKernelP6uchar3iiPh
.visible .entry _Z24convertToGrayscaleKernelP6uchar3iiPh(
	.param .u64 .ptr .align 1 _Z24convertToGrayscaleKernelP6uchar3iiPh_param_0,
	.param .u32 _Z24convertToGrayscaleKernelP6uchar3iiPh_param_1,
	.param .u32 _Z24convertToGrayscaleKernelP6uchar3iiPh_param_2,
	.param .u64 .ptr .align 1 _Z24convertToGrayscaleKernelP6uchar3iiPh_param_3
)
{
	.reg .pred 	%p<4>;
	.reg .b16 	%rs<4>;
	.reg .b32 	%r<13>;
	.reg .b32 	%f<7>;
	.reg .b64 	%rd<9>;

	ld.param.u64 	%rd1, [_Z24convertToGrayscaleKernelP6uchar3iiPh_param_0];
	ld.param.u32 	%r3, [_Z24convertToGrayscaleKernelP6uchar3iiPh_param_1];
	ld.param.u32 	%r4, [_Z24convertToGrayscaleKernelP6uchar3iiPh_param_2];
	ld.param.u64 	%rd2, [_Z24convertToGrayscaleKernelP6uchar3iiPh_param_3];
	mov.u32 	%r5, %ctaid.y;
	mov.u32 	%r6, %ntid.y;
	mov.u32 	%r7, %tid.y;
	mad.lo.s32 	%r1, %r5, %r6, %r7;
	mov.u32 	%r8, %ctaid.x;
	mov.u32 	%r9, %ntid.x;
	mov.u32 	%r10, %tid.x;
	mad.lo.s32 	%r2, %r8, %r9, %r10;
	setp.ge.s32 	%p1, %r1, %r4;
	setp.ge.s32 	%p2, %r2, %r3;
	or.pred  	%p3, %p2, %p1;
	@%p3 bra 	$L__BB1_2;
	cvta.to.global.u64 	%rd3, %rd1;
	cvta.to.global.u64 	%rd4, %rd2;
	mad.lo.s32 	%r11, %r3, %r1, %r2;
	cvt.s64.s32 	%rd5, %r11;
	mul.wide.s32 	%rd6, %r11, 3;
	add.s64 	%rd7, %rd3, %rd6;
	ld.global.u8 	%rs1, [%rd7];
	cvt.rn.f32.u16 	%f1, %rs1;
	ld.global.u8 	%rs2, [%rd7+1];
	cvt.rn.f32.u16 	%f2, %rs2;
	mul.f32 	%f3, %f2, 0f3F1645A2;
	fma.rn.f32 	%f4, %f1, 0f3E991687, %f3;
	ld.global.u8 	%rs3, [%rd7+2];
	cvt.rn.f32.u16 	%f5, %rs3;
	fma.rn.f32 	%f6, %f5, 0f3DE978D5, %f4;
	cvt.rzi.u32.f32 	%r12, %f6;
	add.s64 	%rd8, %rd4, %rd5;
	st.global.u8 	[%rd8], %r12;
$L__BB1_2:
	ret;

}


// ===== COMPILED SASS (sm_100) =====

	.target	sm_100

	.elftype	@"ET_EXEC"


//--------------------- .note.nv.tkinfo           --------------------------
	.section	.note.nv.tkinfo,"",@"SHT_NOTE"
	.sectionflags	@"SHF_NOTE_NV_TKINFO"
	.tkinfo
        /*0018*/ 	.word	0x00000002
        /*0030*/ 	.string	""
        /*0030*/ 	.string	"ptxas"
        /*0030*/ 	.string	"Cuda compilation tools, release 13.0, V13.0.88"
        /*0030*/ 	.string	"Build cuda_13.0.r13.0/compiler.36424714_0"
        /*0030*/ 	.string	"-arch sm_100 -m 64 "



//--------------------- .note.nv.cuinfo           --------------------------
	.section	.note.nv.cuinfo,"",@"SHT_NOTE"
	.sectionflags	@"SHF_NOTE_NV_CUINFO"
        /*0018*/ 	.short	0x0002
        /*001a*/ 	.short	0x0064
        /*001c*/ 	.short	0x0082
	.zero		2


//--------------------- .nv.info                  --------------------------
	.section	.nv.info,"",@"SHT_CUDA_INFO"
	.align	4


	//----- nvinfo : EIATTR_REGCOUNT
	.align		4
        /*0000*/ 	.byte	0x04, 0x2f
        /*0002*/ 	.short	(.L_1 - .L_0)
	.align		4
.L_0:
        /*0004*/ 	.word	index@(_Z11applyKernelPhiiPfiS_)
        /*0008*/ 	.word	0x00000020


	//----- nvinfo : EIATTR_FRAME_SIZE
	.align		4
.L_1:
        /*000c*/ 	.byte	0x04, 0x11
        /*000e*/ 	.short	(.L_3 - .L_2)
	.align		4
.L_2:
        /*0010*/ 	.word	index@(_Z11applyKernelPhiiPfiS_)
        /*0014*/ 	.word	0x00000000


	//----- nvinfo : EIATTR_REGCOUNT
	.align		4
.L_3:
        /*0018*/ 	.byte	0x04, 0x2f
        /*001a*/ 	.short	(.L_5 - .L_4)
	.align		4
.L_4:
        /*001c*/ 	.word	index@(_Z24convertToGrayscaleKernelP6uchar3iiPh)
        /*0020*/ 	.word	0x0000000c


	//----- nvinfo : EIATTR_FRAME_SIZE
	.align		4
.L_5:
        /*0024*/ 	.byte	0x04, 0x11
        /*0026*/ 	.short	(.L_7 - .L_6)
	.align		4
.L_6:
        /*0028*/ 	.word	index@(_Z24convertToGrayscaleKernelP6uchar3iiPh)
        /*002c*/ 	.word	0x00000000


	//----- nvinfo : EIATTR_MIN_STACK_SIZE
	.align		4
.L_7:
        /*0030*/ 	.byte	0x04, 0x12
        /*0032*/ 	.short	(.L_9 - .L_8)
	.align		4
.L_8:
        /*0034*/ 	.word	index@(_Z24convertToGrayscaleKernelP6uchar3iiPh)
        /*0038*/ 	.word	0x00000000


	//----- nvinfo : EIATTR_MIN_STACK_SIZE
	.align		4
.L_9:
        /*003c*/ 	.byte	0x04, 0x12
        /*003e*/ 	.short	(.L_11 - .L_10)
	.align		4
.L_10:
        /*0040*/ 	.word	index@(_Z11applyKernelPhiiPfiS_)
        /*0044*/ 	.word	0x00000000
.L_11:


//--------------------- .nv.compat                --------------------------
	.section	.nv.compat,"",@"SHT_CUDA_COMPAT_INFO"
	.align	4
        /*0000*/ 	.byte	0x02, 0x09, 0x00, 0x00, 0x02, 0x02, 0x01, 0x00, 0x02, 0x05, 0x05, 0x00, 0x03, 0x07, 0x01, 0x01
        /*0010*/ 	.byte	0x02, 0x03, 0x00, 0x00, 0x02, 0x06, 0x01, 0x00, 0x04, 0x0b, 0x08, 0x00, 0x09, 0x00, 0x00, 0x00
        /*0020*/ 	.byte	0x00, 0x00, 0x00, 0x00


//--------------------- .nv.info._Z24convertToGrayscaleKernelP6uchar3iiPh --------------------------
	.section	.nv.info._Z24convertToGrayscaleKernelP6uchar3iiPh,"",@"SHT_CUDA_INFO"
	.sectionflags	@""
	.align	4


	//----- nvinfo : EIATTR_CUDA_API_VERSION
	.align		4
        /*0000*/ 	.byte	0x04, 0x37
        /*0002*/ 	.short	(.L_13 - .L_12)
.L_12:
        /*0004*/ 	.word	0x00000082


	//----- nvinfo : EIATTR_KPARAM_INFO
	.align		4
.L_13:
        /*0008*/ 	.byte	0x04, 0x17
        /*000a*/ 	.short	(.L_15 - .L_14)
.L_14:
        /*000c*/ 	.word	0x00000000
        /*0010*/ 	.short	0x0003
        /*0012*/ 	.short	0x0010
        /*0014*/ 	.byte	0x00, 0xf5, 0x21, 0x00


	//----- nvinfo : EIATTR_KPARAM_INFO
	.align		4
.L_15:
        /*0018*/ 	.byte	0x04, 0x17
        /*001a*/ 	.short	(.L_17 - .L_16)
.L_16:
        /*001c*/ 	.word	0x00000000
        /*0020*/ 	.short	0x0002
        /*0022*/ 	.short	0x000c
        /*0024*/ 	.byte	0x00, 0xf0, 0x11, 0x00


	//----- nvinfo : EIATTR_KPARAM_INFO
	.align		4
.L_17:
        /*0028*/ 	.byte	0x04, 0x17
        /*002a*/ 	.short	(.L_19 - .L_18)
.L_18:
        /*002c*/ 	.word	0x00000000
        /*0030*/ 	.short	0x0001
        /*0032*/ 	.short	0x0008
        /*0034*/ 	.byte	0x00, 0xf0, 0x11, 0x00


	//----- nvinfo : EIATTR_KPARAM_INFO
	.align		4
.L_19:
        /*0038*/ 	.byte	0x04, 0x17
        /*003a*/ 	.short	(.L_21 - .L_20)
.L_20:
        /*003c*/ 	.word	0x00000000
        /*0040*/ 	.short	0x0000
        /*0042*/ 	.short	0x0000
        /*0044*/ 	.byte	0x00, 0xf5, 0x21, 0x00


	//----- nvinfo : EIATTR_SPARSE_MMA_MASK
	.align		4
.L_21:
        /*0048*/ 	.byte	0x03, 0x50
        /*004a*/ 	.short	0x0000


	//----- nvinfo : EIATTR_MAXREG_COUNT
	.align		4
        /*004c*/ 	.byte	0x03, 0x1b
        /*004e*/ 	.short	0x00ff


	//----- nvinfo : EIATTR_MERCURY_ISA_VERSION
	.align		4
        /*0050*/ 	.byte	0x03, 0x5f
        /*0052*/ 	.short	0x0101


	//----- nvinfo : EIATTR_VRC_CTA_INIT_COUNT
	.align		4
        /*0054*/ 	.byte	0x02, 0x4a
	.zero		1
	.zero		1


	//----- nvinfo : EIATTR_EXIT_INSTR_OFFSETS
	.align		4
        /*0058*/ 	.byte	0x04, 0x1c
        /*005a*/ 	.short	(.L_23 - .L_22)


	//   ....[0]....
.L_22:
        /*005c*/ 	.word	0x000000c0


	//   ....[1]....
        /*0060*/ 	.word	0x000001f0


	//----- nvinfo : EIATTR_CBANK_PARAM_SIZE
	.align		4
.L_23:
        /*0064*/ 	.byte	0x03, 0x19
        /*0066*/ 	.short	0x0018


	//----- nvinfo : EIATTR_PARAM_CBANK
	.align		4
        /*0068*/ 	.byte	0x04, 0x0a
        /*006a*/ 	.short	(.L_25 - .L_24)
	.align		4
.L_24:
        /*006c*/ 	.word	index@(.nv.constant0._Z24convertToGrayscaleKernelP6uchar3iiPh)
        /*0070*/ 	.short	0x0380
        /*0072*/ 	.short	0x0018


	//----- nvinfo : EIATTR_SW_WAR
	.align		4
.L_25:
        /*0074*/ 	.byte	0x04, 0x36
        /*0076*/ 	.short	(.L_27 - .L_26)
.L_26:
        /*0078*/ 	.word	0x00000008
.L_27:


//--------------------- .nv.info._Z11applyKernelPhiiPfiS_ --------------------------
	.section	.nv.info._Z11applyKernelPhiiPfiS_,"",@"SHT_CUDA_INFO"
	.sectionflags	@""
	.align	4


	//----- nvinfo : EIATTR_CUDA_API_VERSION
	.align		4
        /*0000*/ 	.byte	0x04, 0x37
        /*0002*/ 	.short	(.L_29 - .L_28)
.L_28:
        /*0004*/ 	.word	0x00000082


	//----- nvinfo : EIATTR_KPARAM_INFO
	.align		4
.L_29:
        /*0008*/ 	.byte	0x04, 0x17
        /*000a*/ 	.short	(.L_31 - .L_30)
.L_30:
        /*000c*/ 	.word	0x00000000
        /*0010*/ 	.short	0x0005
        /*0012*/ 	.short	0x0020
        /*0014*/ 	.byte	0x00, 0xf5, 0x21, 0x00


	//----- nvinfo : EIATTR_KPARAM_INFO
	.align		4
.L_31:
        /*0018*/ 	.byte	0x04, 0x17
        /*001a*/ 	.short	(.L_33 - .L_32)
.L_32:
        /*001c*/ 	.word	0x00000000
        /*0020*/ 	.short	0x0004
        /*0022*/ 	.short	0x0018
        /*0024*/ 	.byte	0x00, 0xf0, 0x11, 0x00


	//----- nvinfo : EIATTR_KPARAM_INFO
	.align		4
.L_33:
        /*0028*/ 	.byte	0x04, 0x17
        /*002a*/ 	.short	(.L_35 - .L_34)
.L_34:
        /*002c*/ 	.word	0x00000000
        /*0030*/ 	.short	0x0003
        /*0032*/ 	.short	0x0010
        /*0034*/ 	.byte	0x00, 0xf5, 0x21, 0x00


	//----- nvinfo : EIATTR_KPARAM_INFO
	.align		4
.L_35:
        /*0038*/ 	.byte	0x04, 0x17
        /*003a*/ 	.short	(.L_37 - .L_36)
.L_36:
        /*003c*/ 	.word	0x00000000
        /*0040*/ 	.short	0x0002
        /*0042*/ 	.short	0x000c
        /*0044*/ 	.byte	0x00, 0xf0, 0x11, 0x00


	//----- nvinfo : EIATTR_KPARAM_INFO
	.align		4
.L_37:
        /*0048*/ 	.byte	0x04, 0x17
        /*004a*/ 	.short	(.L_39 - .L_38)
.L_38:
        /*004c*/ 	.word	0x00000000
        /*0050*/ 	.short	0x0001
        /*0052*/ 	.short	0x0008
        /*0054*/ 	.byte	0x00, 0xf0, 0x11, 0x00


	//----- nvinfo : EIATTR_KPARAM_INFO
	.align		4
.L_39:
        /*0058*/ 	.byte	0x04, 0x17
        /*005a*/ 	.short	(.L_41 - .L_40)
.L_40:
        /*005c*/ 	.word	0x00000000
        /*0060*/ 	.short	0x0000
        /*0062*/ 	.short	0x0000
        /*0064*/ 	.byte	0x00, 0xf5, 0x21, 0x00


	//----- nvinfo : EIATTR_SPARSE_MMA_MASK
	.align		4
.L_41:
        /*0068*/ 	.byte	0x03, 0x50
        /*006a*/ 	.short	0x0000


	//----- nvinfo : EIATTR_MAXREG_COUNT
	.align		4
        /*006c*/ 	.byte	0x03, 0x1b
        /*006e*/ 	.short	0x00ff


	//----- nvinfo : EIATTR_MERCURY_ISA_VERSION
	.align		4
        /*0070*/ 	.byte	0x03, 0x5f
        /*0072*/ 	.short	0x0101


	//----- nvinfo : EIATTR_VRC_CTA_INIT_COUNT
	.align		4
        /*0074*/ 	.byte	0x02, 0x4a
	.zero		1
	.zero		1


	//----- nvinfo : EIATTR_EXIT_INSTR_OFFSETS
	.align		4
        /*0078*/ 	.byte	0x04, 0x1c
        /*007a*/ 	.short	(.L_43 - .L_42)


	//   ....[0]....
.L_42:
        /*007c*/ 	.word	0x000010a0


	//----- nvinfo : EIATTR_CBANK_PARAM_SIZE
	.align		4
.L_43:
        /*0080*/ 	.byte	0x03, 0x19
        /*0082*/ 	.short	0x0028


	//----- nvinfo : EIATTR_PARAM_CBANK
	.align		4
        /*0084*/ 	.byte	0x04, 0x0a
        /*0086*/ 	.short	(.L_45 - .L_44)
	.align		4
.L_44:
        /*0088*/ 	.word	index@(.nv.constant0._Z11applyKernelPhiiPfiS_)
        /*008c*/ 	.short	0x0380
        /*008e*/ 	.short	0x0028


	//----- nvinfo : EIATTR_SW_WAR
	.align		4
.L_45:
        /*0090*/ 	.byte	0x04, 0x36
        /*0092*/ 	.short	(.L_47 - .L_46)
.L_46:
        /*0094*/ 	.word	0x00000008
.L_47:


//--------------------- .nv.callgraph             --------------------------
	.section	.nv.callgraph,"",@"SHT_CUDA_CALLGRAPH"
	.align	4
	.sectionentsize	8
	.align		4
        /*0000*/ 	.word	0x00000000
	.align		4
        /*0004*/ 	.word	0xffffffff
	.align		4
        /*0008*/ 	.word	0x00000000
	.align		4
        /*000c*/ 	.word	0xfffffffe
	.align		4
        /*0010*/ 	.word	0x00000000
	.align		4
        /*0014*/ 	.word	0xfffffffd
	.align		4
        /*0018*/ 	.word	0x00000000
	.align		4
        /*001c*/ 	.word	0xfffffffc


//--------------------- .text._Z24convertToGrayscaleKernelP6uchar3iiPh --------------------------
	.section	.text._Z24convertToGrayscaleKernelP6uchar3iiPh,"ax",@progbits
	.align	128
        .global         _Z24convertToGrayscaleKernelP6uchar3iiPh
        .type           _Z24convertToGrayscaleKernelP6uchar3iiPh,@function
        .size           _Z24convertToGrayscaleKernelP6uchar3iiPh,(.L_x_9 - _Z24convertToGrayscaleKernelP6uchar3iiPh)
        .other          _Z24convertToGrayscaleKernelP6uchar3iiPh,@"STO_CUDA_ENTRY STV_DEFAULT"
_Z24convertToGrayscaleKernelP6uchar3iiPh:
.text._Z24convertToGrayscaleKernelP6uchar3iiPh:
[----:B------:R-:W-:Y:S01]  /*0000*/  LDC R1, c[0x0][0x37c] ;  /* 0x0000df00ff017b82 */ /* 0x000fe20000000800 */
[----:B------:R-:W0:Y:S07]  /*0010*/  S2R R3, SR_TID.Y ;  /* 0x0000000000037919 */ /* 0x000e2e0000002200 */
[----:B------:R-:W0:Y:S01]  /*0020*/  S2UR UR4, SR_CTAID.Y ;  /* 0x00000000000479c3 */ /* 0x000e220000002600 */
[----:B------:R-:W1:Y:S01]  /*0030*/  LDCU.64 UR6, c[0x0][0x388] ;  /* 0x00007100ff0677ac */ /* 0x000e620008000a00 */
[----:B------:R-:W2:Y:S06]  /*0040*/  S2R R2, SR_TID.X ;  /* 0x0000000000027919 */ /* 0x000eac0000002100 */
[----:B------:R-:W0:Y:S08]  /*0050*/  LDC R0, c[0x0][0x364] ;  /* 0x0000d900ff007b82 */ /* 0x000e300000000800 */
[----:B------:R-:W2:Y:S08]  /*0060*/  S2UR UR5, SR_CTAID.X ;  /* 0x00000000000579c3 */ /* 0x000eb00000002500 */
[----:B------:R-:W2:Y:S01]  /*0070*/  LDC R5, c[0x0][0x360] ;  /* 0x0000d800ff057b82 */ /* 0x000ea20000000800 */
[----:B0-----:R-:W-:-:S05]  /*0080*/  IMAD R0, R0, UR4, R3 ;  /* 0x0000000400007c24 */ /* 0x001fca000f8e0203 */
[----:B-1----:R-:W-:Y:S01]  /*0090*/  ISETP.GE.AND P0, PT, R0, UR7, PT ;  /* 0x0000000700007c0c */ /* 0x002fe2000bf06270 */
[----:B--2---:R-:W-:-:S05]  /*00a0*/  IMAD R5, R5, UR5, R2 ;  /* 0x0000000505057c24 */ /* 0x004fca000f8e0202 */
[----:B------:R-:W-:-:S13]  /*00b0*/  ISETP.GE.OR P0, PT, R5, UR6, P0 ;  /* 0x0000000605007c0c */ /* 0x000fda0008706670 */
[----:B------:R-:W-:Y:S05]  /*00c0*/  @P0 EXIT ;  /* 0x000000000000094d */ /* 0x000fea0003800000 */
[----:B------:R-:W0:Y:S01]  /*00d0*/  LDC.64 R2, c[0x0][0x380] ;  /* 0x0000e000ff027b82 */ /* 0x000e220000000a00 */
[----:B------:R-:W1:Y:S01]  /*00e0*/  LDCU.64 UR4, c[0x0][0x358] ;  /* 0x00006b00ff0477ac */ /* 0x000e620008000a00 */
[----:B------:R-:W-:Y:S01]  /*00f0*/  IMAD R5, R0, UR6, R5 ;  /* 0x0000000600057c24 */ /* 0x000fe2000f8e0205 */
[----:B------:R-:W2:Y:S03]  /*0100*/  LDCU.64 UR8, c[0x0][0x390] ;  /* 0x00007200ff0877ac */ /* 0x000ea60008000a00 */
[----:B0-----:R-:W-:-:S05]  /*0110*/  IMAD.WIDE R2, R5, 0x3, R2 ;  /* 0x0000000305027825 */ /* 0x001fca00078e0202 */
[----:B-1----:R-:W3:Y:S04]  /*0120*/  LDG.E.U8 R4, desc[UR4][R2.64+0x1] ;  /* 0x0000010402047981 */ /* 0x002ee8000c1e1100 */
[----:B------:R-:W4:Y:S04]  /*0130*/  LDG.E.U8 R0, desc[UR4][R2.64] ;  /* 0x0000000402007981 */ /* 0x000f28000c1e1100 */
[----:B------:R-:W5:Y:S01]  /*0140*/  LDG.E.U8 R6, desc[UR4][R2.64+0x2] ;  /* 0x0000020402067981 */ /* 0x000f62000c1e1100 */
[----:B---3--:R-:W-:Y:S02]  /*0150*/  I2FP.F32.U32 R4, R4 ;  /* 0x0000000400047245 */ /* 0x008fe40000201000 */
[----:B----4-:R-:W-:-:S03]  /*0160*/  I2FP.F32.U32 R0, R0 ;  /* 0x0000000000007245 */ /* 0x010fc60000201000 */
[----:B------:R-:W-:Y:S01]  /*0170*/  FMUL R7, R4, 0.58700001239776611328 ;  /* 0x3f1645a204077820 */ /* 0x000fe20000400000 */
[C---:B--2---:R-:W-:Y:S02]  /*0180*/  IADD3 R4, P0, PT, R5.reuse, UR8, RZ ;  /* 0x0000000805047c10 */ /* 0x044fe4000ff1e0ff */
[----:B-----5:R-:W-:Y:S01]  /*0190*/  I2FP.F32.U32 R9, R6 ;  /* 0x0000000600097245 */ /* 0x020fe20000201000 */
[----:B------:R-:W-:Y:S01]  /*01a0*/  FFMA R0, R0, 0.29899999499320983887, R7 ;  /* 0x3e99168700007823 */ /* 0x000fe20000000007 */
[----:B------:R-:W-:-:S03]  /*01b0*/  LEA.HI.X.SX32 R5, R5, UR9, 0x1, P0 ;  /* 0x0000000905057c11 */ /* 0x000fc600080f0eff */
[----:B------:R-:W-:-:S04]  /*01c0*/  FFMA R0, R9, 0.11400000005960464478, R0 ;  /* 0x3de978d509007823 */ /* 0x000fc80000000000 */
[----:B------:R-:W0:Y:S02]  /*01d0*/  F2I.U32.TRUNC.NTZ R7, R0 ;  /* 0x0000000000077305 */ /* 0x000e24000020f000 */
[----:B0-----:R-:W-:Y:S01]  /*01e0*/  STG.E.U8 desc[UR4][R4.64], R7 ;  /* 0x0000000704007986 */ /* 0x001fe2000c101104 */
[----:B------:R-:W-:Y:S05]  /*01f0*/  EXIT ;  /* 0x000000000000794d */ /* 0x000fea0003800000 */
.L_x_0:
[----:B------:R-:W-:-:S00]  /*0200*/  BRA `(.L_x_0) ;  /* 0xfffffffc00fc7947 */ /* 0x000fc0000383ffff */
[----:B------:R-:W-:-:S00]  /*0210*/  NOP ;  /* 0x0000000000007918 */ /* 0x000fc00000000000 */
        /* <DEDUP_REMOVED lines=14> */
.L_x_9:


//--------------------- .text._Z11applyKernelPhiiPfiS_ --------------------------
	.section	.text._Z11applyKernelPhiiPfiS_,"ax",@progbits
	.align	128
        .global         _Z11applyKernelPhiiPfiS_
        .type           _Z11applyKernelPhiiPfiS_,@function
        .size           _Z11applyKernelPhiiPfiS_,(.L_x_10 - _Z11applyKernelPhiiPfiS_)
        .other          _Z11applyKernelPhiiPfiS_,@"STO_CUDA_ENTRY STV_DEFAULT"
_Z11applyKernelPhiiPfiS_:
.text._Z11applyKernelPhiiPfiS_:
[----:B------:R-:W-:Y:S01]  /*0000*/  LDC R1, c[0x0][0x37c] ;  /* 0x0000df00ff017b82 */ /* 0x000fe20000000800 */
[----:B------:R-:W0:Y:S01]  /*0010*/  S2R R3, SR_TID.Y ;  /* 0x0000000000037919 */ /* 0x000e220000002200 */
[----:B------:R-:W1:Y:S06]  /*0020*/  LDCU UR9, c[0x0][0x398] ;  /* 0x00007300ff0977ac */ /* 0x000e6c0008000800 */
[----:B------:R-:W0:Y:S01]  /*0030*/  LDC R0, c[0x0][0x364] ;  /* 0x0000d900ff007b82 */ /* 0x000e220000000800 */
[----:B------:R-:W-:Y:S01]  /*0040*/  IMAD.MOV.U32 R19, RZ, RZ, RZ ;  /* 0x000000ffff137224 */ /* 0x000fe200078e00ff */
[----:B------:R-:W2:Y:S01]  /*0050*/  S2R R2, SR_TID.X ;  /* 0x0000000000027919 */ /* 0x000ea20000002100 */
[----:B------:R-:W3:Y:S05]  /*0060*/  LDCU.64 UR14, c[0x0][0x358] ;  /* 0x00006b00ff0e77ac */ /* 0x000eea0008000a00 */
[----:B------:R-:W0:Y:S08]  /*0070*/  S2UR UR4, SR_CTAID.Y ;  /* 0x00000000000479c3 */ /* 0x000e300000002600 */
[----:B------:R-:W2:Y:S01]  /*0080*/  S2UR UR5, SR_CTAID.X ;  /* 0x00000000000579c3 */ /* 0x000ea20000002500 */
[----:B-1----:R-:W-:-:S07]  /*0090*/  UISETP.GE.AND UP0, UPT, UR9, 0x1, UPT ;  /* 0x000000010900788c */ /* 0x002fce000bf06270 */
[----:B------:R-:W2:Y:S01]  /*00a0*/  LDC R13, c[0x0][0x360] ;  /* 0x0000d800ff0d7b82 */ /* 0x000ea20000000800 */
[----:B0-----:R-:W-:Y:S02]  /*00b0*/  IMAD R0, R0, UR4, R3 ;  /* 0x0000000400007c24 */ /* 0x001fe4000f8e0203 */
[----:B--2---:R-:W-:Y:S01]  /*00c0*/  IMAD R13, R13, UR5, R2 ;  /* 0x000000050d0d7c24 */ /* 0x004fe2000f8e0202 */
[----:B---3--:R-:W-:Y:S06]  /*00d0*/  BRA.U !UP0, `(.L_x_1) ;  /* 0x0000000d08d47547 */ /* 0x008fec000b800000 */
[----:B------:R-:W0:Y:S01]  /*00e0*/  LDCU.64 UR6, c[0x0][0x388] ;  /* 0x00007100ff0677ac */ /* 0x000e220008000a00 */
[----:B------:R-:W-:Y:S01]  /*00f0*/  IMAD.MOV.U32 R19, RZ, RZ, RZ ;  /* 0x000000ffff137224 */ /* 0x000fe200078e00ff */
[----:B------:R-:W-:Y:S02]  /*0100*/  USHF.R.U32.HI UR4, URZ, 0x1, UR9 ;  /* 0x00000001ff047899 */ /* 0x000fe40008011609 */
[----:B------:R-:W-:Y:S02]  /*0110*/  ULOP3.LUT UR10, UR9, 0x7, URZ, 0xc0, !UPT ;  /* 0x00000007090a7892 */ /* 0x000fe4000f8ec0ff */
[----:B------:R-:W-:Y:S02]  /*0120*/  ULOP3.LUT UR11, UR9, 0x3, URZ, 0xc0, !UPT ;  /* 0x00000003090b7892 */ /* 0x000fe4000f8ec0ff */
[----:B------:R-:W-:Y:S01]  /*0130*/  VIADD R23, R0, -UR4 ;  /* 0x8000000400177c36 */ /* 0x000fe20008000000 */
[----:B------:R-:W-:Y:S01]  /*0140*/  ULOP3.LUT UR9, UR9, 0x7ffffff8, URZ, 0xc0, !UPT ;  /* 0x7ffffff809097892 */ /* 0x000fe2000f8ec0ff */
[----:B------:R-:W-:Y:S01]  /*0150*/  VIADD R24, R13, -UR4 ;  /* 0x800000040d187c36 */ /* 0x000fe20008000000 */
[----:B------:R-:W-:Y:S01]  /*0160*/  UMOV UR4, URZ ;  /* 0x000000ff00047c82 */ /* 0x000fe20008000000 */
[----:B------:R-:W-:Y:S01]  /*0170*/  UMOV UR5, URZ ;  /* 0x000000ff00057c82 */ /* 0x000fe20008000000 */
[----:B0-----:R-:W-:-:S02]  /*0180*/  UIADD3 UR7, UPT, UPT, UR7, -0x1, URZ ;  /* 0xffffffff07077890 */ /* 0x001fc4000fffe0ff */
[----:B------:R-:W-:-:S12]  /*0190*/  UIADD3 UR8, UPT, UPT, UR6, -0x1, URZ ;  /* 0xffffffff06087890 */ /* 0x000fd8000fffe0ff */
.L_x_7:
[----:B------:R-:W0:Y:S01]  /*01a0*/  LDCU UR16, c[0x0][0x398] ;  /* 0x00007300ff1077ac */ /* 0x000e220008000800 */
[----:B------:R-:W-:Y:S02]  /*01b0*/  VIADD R2, R23, UR4 ;  /* 0x0000000417027c36 */ /* 0x000fe40008000000 */
[----:B------:R-:W-:Y:S01]  /*01c0*/  IMAD.U32 R15, RZ, RZ, UR5 ;  /* 0x00000005ff0f7e24 */ /* 0x000fe2000f8e00ff */
[----:B------:R-:W1:Y:S02]  /*01d0*/  LDCU UR6, c[0x0][0x38c] ;  /* 0x00007180ff0677ac */ /* 0x000e640008000800 */
[C---:B------:R-:W-:Y:S01]  /*01e0*/  ISETP.GE.AND P0, PT, R2.reuse, RZ, PT ;  /* 0x000000ff0200720c */ /* 0x040fe20003f06270 */
[----:B------:R-:W-:Y:S02]  /*01f0*/  UIADD3 UR4, UPT, UPT, UR4, 0x1, URZ ;  /* 0x0000000104047890 */ /* 0x000fe4000fffe0ff */
[----:B0-----:R-:W-:Y:S02]  /*0200*/  UISETP.GE.U32.AND UP1, UPT, UR16, 0x8, UPT ;  /* 0x000000081000788c */ /* 0x001fe4000bf26070 */
[----:B------:R-:W-:Y:S01]  /*0210*/  UISETP.NE.AND UP0, UPT, UR4, UR16, UPT ;  /* 0x000000100400728c */ /* 0x000fe2000bf05270 */
[----:B-1----:R-:W-:Y:S01]  /*0220*/  ISETP.GE.AND P1, PT, R2, UR6, PT ;  /* 0x0000000602007c0c */ /* 0x002fe2000bf26270 */
[----:B------:R-:W-:-:S03]  /*0230*/  UMOV UR6, URZ ;  /* 0x000000ff00067c82 */ /* 0x000fc60008000000 */
[----:B------:R-:W-:-:S04]  /*0240*/  SEL R14, R2, UR7, !P1 ;  /* 0x00000007020e7c07 */ /* 0x000fc8000c800000 */
[----:B------:R-:W-:Y:S01]  /*0250*/  SEL R14, R14, RZ, P0 ;  /* 0x000000ff0e0e7207 */ /* 0x000fe20000000000 */
[----:B------:R-:W-:Y:S06]  /*0260*/  BRA.U !UP1, `(.L_x_2) ;  /* 0x0000000509ac7547 */ /* 0x000fec000b800000 */
[----:B------:R-:W0:Y:S01]  /*0270*/  LDC.64 R2, c[0x0][0x390] ;  /* 0x0000e400ff027b82 */ /* 0x000e220000000a00 */
[----:B------:R-:W-:Y:S01]  /*0280*/  IMAD.U32 R15, RZ, RZ, UR5 ;  /* 0x00000005ff0f7e24 */ /* 0x000fe2000f8e00ff */
[----:B------:R-:W1:Y:S01]  /*0290*/  LDCU UR17, c[0x0][0x388] ;  /* 0x00007100ff1177ac */ /* 0x000e620008000800 */
[----:B------:R-:W2:Y:S01]  /*02a0*/  LDCU.64 UR12, c[0x0][0x380] ;  /* 0x00007000ff0c77ac */ /* 0x000ea20008000a00 */
[----:B------:R-:W-:-:S05]  /*02b0*/  UMOV UR6, URZ ;  /* 0x000000ff00067c82 */ /* 0x000fca0008000000 */
.L_x_3:
[----:B------:R-:W-:-:S04]  /*02c0*/  VIADD R6, R24, UR6 ;  /* 0x0000000618067c36 */ /* 0x000fc80008000000 */
[C---:B------:R-:W-:Y:S01]  /*02d0*/  VIADD R7, R6.reuse, 0x1 ;  /* 0x0000000106077836 */ /* 0x040fe20000000000 */
[C---:B-1----:R-:W-:Y:S01]  /*02e0*/  ISETP.GE.AND P1, PT, R6.reuse, UR17, PT ;  /* 0x0000001106007c0c */ /* 0x042fe2000bf26270 */
[C---:B------:R-:W-:Y:S01]  /*02f0*/  VIADD R8, R6.reuse, 0x2 ;  /* 0x0000000206087836 */ /* 0x040fe20000000000 */
[C---:B------:R-:W-:Y:S01]  /*0300*/  ISETP.GE.AND P0, PT, R6.reuse, RZ, PT ;  /* 0x000000ff0600720c */ /* 0x040fe20003f06270 */
[C---:B------:R-:W-:Y:S01]  /*0310*/  VIADD R16, R6.reuse, 0x3 ;  /* 0x0000000306107836 */ /* 0x040fe20000000000 */
[----:B------:R-:W-:Y:S02]  /*0320*/  SEL R4, R6, UR8, !P1 ;  /* 0x0000000806047c07 */ /* 0x000fe4000c800000 */
[C---:B------:R-:W-:Y:S02]  /*0330*/  ISETP.GE.AND P1, PT, R7.reuse, UR17, PT ;  /* 0x0000001107007c0c */ /* 0x040fe4000bf26270 */
[----:B------:R-:W-:Y:S02]  /*0340*/  SEL R5, R4, RZ, P0 ;  /* 0x000000ff04057207 */ /* 0x000fe40000000000 */
[----:B------:R-:W-:-:S02]  /*0350*/  ISETP.GE.AND P0, PT, R7, RZ, PT ;  /* 0x000000ff0700720c */ /* 0x000fc40003f06270 */
[----:B------:R-:W-:Y:S01]  /*0360*/  SEL R7, R7, UR8, !P1 ;  /* 0x0000000807077c07 */ /* 0x000fe2000c800000 */
[----:B------:R-:W-:Y:S01]  /*0370*/  IMAD R5, R14, UR17, R5 ;  /* 0x000000110e057c24 */ /* 0x000fe2000f8e0205 */
[C---:B------:R-:W-:Y:S02]  /*0380*/  ISETP.GE.AND P2, PT, R8.reuse, UR17, PT ;  /* 0x0000001108007c0c */ /* 0x040fe4000bf46270 */
[----:B------:R-:W-:Y:S02]  /*0390*/  SEL R7, R7, RZ, P0 ;  /* 0x000000ff07077207 */ /* 0x000fe40000000000 */
[C---:B------:R-:W-:Y:S02]  /*03a0*/  ISETP.GE.AND P1, PT, R8.reuse, RZ, PT ;  /* 0x000000ff0800720c */ /* 0x040fe40003f26270 */
[----:B------:R-:W-:Y:S01]  /*03b0*/  SEL R8, R8, UR8, !P2 ;  /* 0x0000000808087c07 */ /* 0x000fe2000d000000 */
[----:B------:R-:W-:Y:S01]  /*03c0*/  IMAD R7, R14, UR17, R7 ;  /* 0x000000110e077c24 */ /* 0x000fe2000f8e0207 */
[----:B--2---:R-:W-:-:S02]  /*03d0*/  IADD3 R4, P0, PT, R5, UR12, RZ ;  /* 0x0000000c05047c10 */ /* 0x004fc4000ff1e0ff */
[----:B------:R-:W-:Y:S02]  /*03e0*/  SEL R9, R8, RZ, P1 ;  /* 0x000000ff08097207 */ /* 0x000fe40000800000 */
[----:B------:R-:W-:Y:S02]  /*03f0*/  LEA.HI.X.SX32 R5, R5, UR13, 0x1, P0 ;  /* 0x0000000d05057c11 */ /* 0x000fe400080f0eff */
[C---:B------:R-:W-:Y:S01]  /*0400*/  IADD3 R8, P0, PT, R7.reuse, UR12, RZ ;  /* 0x0000000c07087c10 */ /* 0x040fe2000ff1e0ff */
[----:B------:R-:W-:Y:S01]  /*0410*/  IMAD R11, R14, UR17, R9 ;  /* 0x000000110e0b7c24 */ /* 0x000fe2000f8e0209 */
[----:B------:R-:W-:Y:S01]  /*0420*/  ISETP.GE.AND P1, PT, R16, UR17, PT ;  /* 0x0000001110007c0c */ /* 0x000fe2000bf26270 */
[----:B------:R-:W-:Y:S01]  /*0430*/  VIADD R20, R6, 0x4 ;  /* 0x0000000406147836 */ /* 0x000fe20000000000 */
[----:B------:R-:W-:Y:S01]  /*0440*/  LEA.HI.X.SX32 R9, R7, UR13, 0x1, P0 ;  /* 0x0000000d07097c11 */ /* 0x000fe200080f0eff */
[----:B------:R1:W2:Y:S01]  /*0450*/  LDG.E.U8 R12, desc[UR14][R4.64] ;  /* 0x0000000e040c7981 */ /* 0x0002a2000c1e1100 */
[----:B------:R-:W-:-:S02]  /*0460*/  ISETP.GE.AND P0, PT, R16, RZ, PT ;  /* 0x000000ff1000720c */ /* 0x000fc40003f06270 */
[----:B------:R-:W-:Y:S01]  /*0470*/  SEL R16, R16, UR8, !P1 ;  /* 0x0000000810107c07 */ /* 0x000fe2000c800000 */
[----:B------:R3:W4:Y:S01]  /*0480*/  LDG.E.U8 R17, desc[UR14][R8.64] ;  /* 0x0000000e08117981 */ /* 0x000722000c1e1100 */
[----:B------:R-:W-:Y:S02]  /*0490*/  ISETP.GE.AND P1, PT, R20, UR17, PT ;  /* 0x0000001114007c0c */ /* 0x000fe4000bf26270 */
[----:B------:R-:W-:Y:S02]  /*04a0*/  SEL R7, R16, RZ, P0 ;  /* 0x000000ff10077207 */ /* 0x000fe40000000000 */
[----:B------:R-:W-:Y:S01]  /*04b0*/  IADD3 R10, P2, PT, R11, UR12, RZ ;  /* 0x0000000c0b0a7c10 */ /* 0x000fe2000ff5e0ff */
[----:B-1----:R-:W-:Y:S01]  /*04c0*/  VIADD R4, R6, 0x5 ;  /* 0x0000000506047836 */ /* 0x002fe20000000000 */
[----:B------:R-:W-:Y:S01]  /*04d0*/  ISETP.GE.AND P0, PT, R20, RZ, PT ;  /* 0x000000ff1400720c */ /* 0x000fe20003f06270 */
[----:B------:R-:W-:Y:S01]  /*04e0*/  IMAD R7, R14, UR17, R7 ;  /* 0x000000110e077c24 */ /* 0x000fe2000f8e0207 */
[----:B------:R-:W-:-:S02]  /*04f0*/  SEL R20, R20, UR8, !P1 ;  /* 0x0000000814147c07 */ /* 0x000fc4000c800000 */
[----:B------:R-:W-:Y:S02]  /*0500*/  ISETP.GE.AND P1, PT, R4, UR17, PT ;  /* 0x0000001104007c0c */ /* 0x000fe4000bf26270 */
[----:B------:R-:W-:Y:S02]  /*0510*/  SEL R5, R20, RZ, P0 ;  /* 0x000000ff14057207 */ /* 0x000fe40000000000 */
[----:B------:R-:W-:Y:S02]  /*0520*/  ISETP.GE.AND P0, PT, R4, RZ, PT ;  /* 0x000000ff0400720c */ /* 0x000fe40003f06270 */
[----:B------:R-:W-:Y:S01]  /*0530*/  IADD3 R20, P3, PT, R7, UR12, RZ ;  /* 0x0000000c07147c10 */ /* 0x000fe2000ff7e0ff */
[----:B------:R-:W-:Y:S01]  /*0540*/  VIADD R16, R6, 0x6 ;  /* 0x0000000606107836 */ /* 0x000fe20000000000 */
[----:B------:R-:W-:Y:S01]  /*0550*/  SEL R4, R4, UR8, !P1 ;  /* 0x0000000804047c07 */ /* 0x000fe2000c800000 */
[----:B------:R-:W-:Y:S01]  /*0560*/  IMAD R5, R14, UR17, R5 ;  /* 0x000000110e057c24 */ /* 0x000fe2000f8e0205 */
[----:B------:R-:W-:-:S02]  /*0570*/  LEA.HI.X.SX32 R11, R11, UR13, 0x1, P2 ;  /* 0x0000000d0b0b7c11 */ /* 0x000fc400090f0eff */
[----:B------:R-:W-:Y:S02]  /*0580*/  LEA.HI.X.SX32 R21, R7, UR13, 0x1, P3 ;  /* 0x0000000d07157c11 */ /* 0x000fe400098f0eff */
[----:B------:R-:W-:Y:S01]  /*0590*/  SEL R7, R4, RZ, P0 ;  /* 0x000000ff04077207 */ /* 0x000fe20000000000 */
[----:B------:R1:W5:Y:S01]  /*05a0*/  LDG.E.U8 R18, desc[UR14][R10.64] ;  /* 0x0000000e0a127981 */ /* 0x000362000c1e1100 */
[----:B------:R-:W-:Y:S01]  /*05b0*/  ISETP.GE.AND P2, PT, R16, UR17, PT ;  /* 0x0000001110007c0c */ /* 0x000fe2000bf46270 */
[----:B------:R-:W-:Y:S01]  /*05c0*/  VIADD R22, R6, 0x7 ;  /* 0x0000000706167836 */ /* 0x000fe20000000000 */
[----:B------:R-:W-:Y:S01]  /*05d0*/  ISETP.GE.AND P1, PT, R16, RZ, PT ;  /* 0x000000ff1000720c */ /* 0x000fe20003f26270 */
[----:B------:R-:W-:Y:S01]  /*05e0*/  IMAD R7, R14, UR17, R7 ;  /* 0x000000110e077c24 */ /* 0x000fe2000f8e0207 */
[----:B---3--:R-:W-:Y:S02]  /*05f0*/  SEL R8, R16, UR8, !P2 ;  /* 0x0000000810087c07 */ /* 0x008fe4000d000000 */
[----:B------:R-:W3:Y:S01]  /*0600*/  LDG.E.U8 R16, desc[UR14][R20.64] ;  /* 0x0000000e14107981 */ /* 0x000ee2000c1e1100 */
[----:B-1----:R-:W-:-:S02]  /*0610*/  IADD3 R10, P0, PT, R5, UR12, RZ ;  /* 0x0000000c050a7c10 */ /* 0x002fc4000ff1e0ff */
[----:B------:R-:W-:Y:S02]  /*0620*/  SEL R9, R8, RZ, P1 ;  /* 0x000000ff08097207 */ /* 0x000fe40000800000 */
[----:B------:R-:W-:Y:S01]  /*0630*/  LEA.HI.X.SX32 R11, R5, UR13, 0x1, P0 ;  /* 0x0000000d050b7c11 */ /* 0x000fe200080f0eff */
[----:B0-----:R-:W-:Y:S01]  /*0640*/  IMAD.WIDE R4, R15, 0x4, R2 ;  /* 0x000000040f047825 */ /* 0x001fe200078e0202 */
[C---:B------:R-:W-:Y:S02]  /*0650*/  IADD3 R6, P0, PT, R7.reuse, UR12, RZ ;  /* 0x0000000c07067c10 */ /* 0x040fe4000ff1e0ff */
[----:B------:R-:W-:Y:S01]  /*0660*/  ISETP.GE.AND P1, PT, R22, UR17, PT ;  /* 0x0000001116007c0c */ /* 0x000fe2000bf26270 */
[----:B------:R-:W-:Y:S01]  /*0670*/  IMAD R9, R14, UR17, R9 ;  /* 0x000000110e097c24 */ /* 0x000fe2000f8e0209 */
[----:B------:R-:W-:Y:S01]  /*0680*/  LEA.HI.X.SX32 R7, R7, UR13, 0x1, P0 ;  /* 0x0000000d07077c11 */ /* 0x000fe200080f0eff */
[----:B------:R-:W3:Y:S01]  /*0690*/  LDG.E R20, desc[UR14][R4.64] ;  /* 0x0000000e04147981 */ /* 0x000ee2000c1e1900 */
[----:B------:R-:W-:-:S02]  /*06a0*/  ISETP.GE.AND P0, PT, R22, RZ, PT ;  /* 0x000000ff1600720c */ /* 0x000fc40003f06270 */
[----:B------:R-:W-:Y:S01]  /*06b0*/  SEL R25, R22, UR8, !P1 ;  /* 0x0000000816197c07 */ /* 0x000fe2000c800000 */
[----:B------:R0:W3:Y:S03]  /*06c0*/  LDG.E.U8 R21, desc[UR14][R6.64] ;  /* 0x0000000e06157981 */ /* 0x0000e6000c1e1100 */
[----:B------:R-:W-:Y:S01]  /*06d0*/  SEL R25, R25, RZ, P0 ;  /* 0x000000ff19197207 */ /* 0x000fe20000000000 */
[----:B------:R-:W3:Y:S01]  /*06e0*/  LDG.E R22, desc[UR14][R4.64+0x4] ;  /* 0x0000040e04167981 */ /* 0x000ee2000c1e1900 */
[----:B------:R-:W-:-:S03]  /*06f0*/  IADD3 R8, P2, PT, R9, UR12, RZ ;  /* 0x0000000c09087c10 */ /* 0x000fc6000ff5e0ff */
[----:B------:R-:W3:Y:S01]  /*0700*/  LDG.E R28, desc[UR14][R4.64+0x8] ;  /* 0x0000080e041c7981 */ /* 0x000ee2000c1e1900 */
[----:B0-----:R-:W-:-:S03]  /*0710*/  IMAD R7, R14, UR17, R25 ;  /* 0x000000110e077c24 */ /* 0x001fc6000f8e0219 */
[----:B------:R-:W3:Y:S01]  /*0720*/  LDG.E.U8 R10, desc[UR14][R10.64] ;  /* 0x0000000e0a0a7981 */ /* 0x000ee2000c1e1100 */
[----:B------:R-:W-:-:S03]  /*0730*/  LEA.HI.X.SX32 R9, R9, UR13, 0x1, P2 ;  /* 0x0000000d09097c11 */ /* 0x000fc600090f0eff */
[----:B------:R-:W3:Y:S01]  /*0740*/  LDG.E R27, desc[UR14][R4.64+0xc] ;  /* 0x00000c0e041b7981 */ /* 0x000ee2000c1e1900 */
[----:B------:R-:W-:-:S03]  /*0750*/  IADD3 R6, P0, PT, R7, UR12, RZ ;  /* 0x0000000c07067c10 */ /* 0x000fc6000ff1e0ff */
[----:B------:R-:W3:Y:S01]  /*0760*/  LDG.E R26, desc[UR14][R4.64+0x10] ;  /* 0x0000100e041a7981 */ /* 0x000ee2000c1e1900 */
[----:B------:R-:W-:-:S03]  /*0770*/  LEA.HI.X.SX32 R7, R7, UR13, 0x1, P0 ;  /* 0x0000000d07077c11 */ /* 0x000fc600080f0eff */
[----:B------:R-:W3:Y:S04]  /*0780*/  LDG.E.U8 R8, desc[UR14][R8.64] ;  /* 0x0000000e08087981 */ /* 0x000ee8000c1e1100 */
[----:B------:R-:W3:Y:S04]  /*0790*/  LDG.E R25, desc[UR14][R4.64+0x14] ;  /* 0x0000140e04197981 */ /* 0x000ee8000c1e1900 */
[----:B------:R-:W3:Y:S04]  /*07a0*/  LDG.E.U8 R6, desc[UR14][R6.64] ;  /* 0x0000000e06067981 */ /* 0x000ee8000c1e1100 */
[----:B------:R-:W3:Y:S04]  /*07b0*/  LDG.E R11, desc[UR14][R4.64+0x18] ;  /* 0x0000180e040b7981 */ /* 0x000ee8000c1e1900 */
[----:B------:R-:W3:Y:S01]  /*07c0*/  LDG.E R29, desc[UR14][R4.64+0x1c] ;  /* 0x00001c0e041d7981 */ /* 0x000ee2000c1e1900 */
[----:B------:R-:W-:-:S04]  /*07d0*/  UIADD3 UR6, UPT, UPT, UR6, 0x8, URZ ;  /* 0x0000000806067890 */ /* 0x000fc8000fffe0ff */
[----:B------:R-:W-:Y:S01]  /*07e0*/  UISETP.NE.AND UP1, UPT, UR6, UR9, UPT ;  /* 0x000000090600728c */ /* 0x000fe2000bf25270 */
[----:B------:R-:W-:Y:S01]  /*07f0*/  VIADD R15, R15, 0x8 ;  /* 0x000000080f0f7836 */ /* 0x000fe20000000000 */
[----:B--2---:R-:W-:Y:S02]  /*0800*/  I2FP.F32.U32 R12, R12 ;  /* 0x0000000c000c7245 */ /* 0x004fe40000201000 */
[----:B----4-:R-:W-:Y:S02]  /*0810*/  I2FP.F32.U32 R17, R17 ;  /* 0x0000001100117245 */ /* 0x010fe40000201000 */
[----:B-----5:R-:W-:Y:S02]  /*0820*/  I2FP.F32.U32 R18, R18 ;  /* 0x0000001200127245 */ /* 0x020fe40000201000 */
[----:B---3--:R-:W-:Y:S01]  /*0830*/  I2FP.F32.U32 R16, R16 ;  /* 0x0000001000107245 */ /* 0x008fe20000201000 */
[----:B------:R-:W-:-:S04]  /*0840*/  FFMA R19, R20, R12, R19 ;  /* 0x0000000c14137223 */ /* 0x000fc80000000013 */
[----:B------:R-:W-:-:S04]  /*0850*/  FFMA R17, R22, R17, R19 ;  /* 0x0000001116117223 */ /* 0x000fc80000000013 */
[----:B------:R-:W-:Y:S01]  /*0860*/  FFMA R18, R28, R18, R17 ;  /* 0x000000121c127223 */ /* 0x000fe20000000011 */
[----:B------:R-:W-:-:S03]  /*0870*/  I2FP.F32.U32 R10, R10 ;  /* 0x0000000a000a7245 */ /* 0x000fc60000201000 */
[----:B------:R-:W-:Y:S01]  /*0880*/  FFMA R27, R27, R16, R18 ;  /* 0x000000101b1b7223 */ /* 0x000fe20000000012 */
[----:B------:R-:W-:-:S03]  /*0890*/  I2FP.F32.U32 R21, R21 ;  /* 0x0000001500157245 */ /* 0x000fc60000201000 */
[----:B------:R-:W-:Y:S01]  /*08a0*/  FFMA R10, R26, R10, R27 ;  /* 0x0000000a1a0a7223 */ /* 0x000fe2000000001b */
[----:B------:R-:W-:-:S03]  /*08b0*/  I2FP.F32.U32 R8, R8 ;  /* 0x0000000800087245 */ /* 0x000fc60000201000 */
[----:B------:R-:W-:Y:S01]  /*08c0*/  FFMA R10, R25, R21, R10 ;  /* 0x00000015190a7223 */ /* 0x000fe2000000000a */
[----:B------:R-:W-:-:S03]  /*08d0*/  I2FP.F32.U32 R6, R6 ;  /* 0x0000000600067245 */ /* 0x000fc60000201000 */
[----:B------:R-:W-:-:S04]  /*08e0*/  FFMA R8, R11, R8, R10 ;  /* 0x000000080b087223 */ /* 0x000fc8000000000a */
[----:B------:R-:W-:Y:S01]  /*08f0*/  FFMA R19, R29, R6, R8 ;  /* 0x000000061d137223 */ /* 0x000fe20000000008 */
[----:B------:R-:W-:Y:S06]  /*0900*/  BRA.U UP1, `(.L_x_3) ;  /* 0xfffffff9016c7547 */ /* 0x000fec000b83ffff */
[----:B------:R-:W-:-:S05]  /*0910*/  UMOV UR6, UR9 ;  /* 0x0000000900067c82 */ /* 0x000fca0008000000 */
.L_x_2:
[----:B------:R-:W-:-:S09]  /*0920*/  UISETP.NE.AND UP1, UPT, UR10, URZ, UPT ;  /* 0x000000ff0a00728c */ /* 0x000fd2000bf25270 */
[----:B------:R-:W-:Y:S05]  /*0930*/  BRA.U !UP1, `(.L_x_4) ;  /* 0x0000000509b47547 */ /* 0x000fea000b800000 */
[----:B------:R-:W-:Y:S02]  /*0940*/  UIADD3 UR12, UPT, UPT, UR10, -0x1, URZ ;  /* 0xffffffff0a0c7890 */ /* 0x000fe4000fffe0ff */
[----:B------:R-:W-:Y:S02]  /*0950*/  UISETP.NE.AND UP2, UPT, UR11, URZ, UPT ;  /* 0x000000ff0b00728c */ /* 0x000fe4000bf45270 */
[----:B------:R-:W-:-:S09]  /*0960*/  UISETP.GE.U32.AND UP1, UPT, UR12, 0x3, UPT ;  /* 0x000000030c00788c */ /* 0x000fd2000bf26070 */
[----:B------:R-:W-:Y:S05]  /*0970*/  BRA.U !UP1, `(.L_x_5) ;  /* 0x0000000109d87547 */ /* 0x000fea000b800000 */
[----:B------:R-:W0:Y:S01]  /*0980*/  LDCU UR12, c[0x0][0x388] ;  /* 0x00007100ff0c77ac */ /* 0x000e220008000800 */
[----:B------:R-:W-:Y:S01]  /*0990*/  VIADD R4, R24, UR6 ;  /* 0x0000000618047c36 */ /* 0x000fe20008000000 */
[----:B------:R-:W1:Y:S01]  /*09a0*/  LDC.64 R2, c[0x0][0x390] ;  /* 0x0000e400ff027b82 */ /* 0x000e620000000a00 */
[----:B------:R-:W2:Y:S02]  /*09b0*/  LDCU.64 UR18, c[0x0][0x380] ;  /* 0x00007000ff1277ac */ /* 0x000ea40008000a00 */
[C---:B------:R-:W-:Y:S01]  /*09c0*/  VIADD R6, R4.reuse, 0x1 ;  /* 0x0000000104067836 */ /* 0x040fe20000000000 */
[C---:B------:R-:W-:Y:S01]  /*09d0*/  ISETP.GE.AND P4, PT, R4.reuse, RZ, PT ;  /* 0x000000ff0400720c */ /* 0x040fe20003f86270 */
[C---:B------:R-:W-:Y:S02]  /*09e0*/  VIADD R7, R4.reuse, 0x2 ;  /* 0x0000000204077836 */ /* 0x040fe40000000000 */
[----:B------:R-:W-:Y:S01]  /*09f0*/  VIADD R8, R4, 0x3 ;  /* 0x0000000304087836 */ /* 0x000fe20000000000 */
[----:B------:R-:W-:-:S02]  /*0a00*/  ISETP.GE.AND P2, PT, R6, RZ, PT ;  /* 0x000000ff0600720c */ /* 0x000fc40003f46270 */
[----:B0-----:R-:W-:Y:S02]  /*0a10*/  ISETP.GE.AND P0, PT, R4, UR12, PT ;  /* 0x0000000c04007c0c */ /* 0x001fe4000bf06270 */
[----:B------:R-:W-:Y:S02]  /*0a20*/  ISETP.GE.AND P3, PT, R6, UR12, PT ;  /* 0x0000000c06007c0c */ /* 0x000fe4000bf66270 */
[----:B------:R-:W-:Y:S02]  /*0a30*/  SEL R4, R4, UR8, !P0 ;  /* 0x0000000804047c07 */ /* 0x000fe4000c000000 */
[----:B------:R-:W-:Y:S02]  /*0a40*/  ISETP.GE.AND P1, PT, R7, UR12, PT ;  /* 0x0000000c07007c0c */ /* 0x000fe4000bf26270 */
[----:B------:R-:W-:Y:S02]  /*0a50*/  SEL R5, R4, RZ, P4 ;  /* 0x000000ff04057207 */ /* 0x000fe40002000000 */
[----:B------:R-:W-:-:S02]  /*0a60*/  SEL R6, R6, UR8, !P3 ;  /* 0x0000000806067c07 */ /* 0x000fc4000d800000 */
[C---:B------:R-:W-:Y:S01]  /*0a70*/  ISETP.GE.AND P0, PT, R7.reuse, RZ, PT ;  /* 0x000000ff0700720c */ /* 0x040fe20003f06270 */
[----:B------:R-:W-:Y:S01]  /*0a80*/  IMAD R5, R14, UR12, R5 ;  /* 0x0000000c0e057c24 */ /* 0x000fe2000f8e0205 */
[----:B------:R-:W-:Y:S02]  /*0a90*/  SEL R4, R7, UR8, !P1 ;  /* 0x0000000807047c07 */ /* 0x000fe4000c800000 */
[----:B------:R-:W-:Y:S02]  /*0aa0*/  ISETP.GE.AND P3, PT, R8, UR12, PT ;  /* 0x0000000c08007c0c */ /* 0x000fe4000bf66270 */
[----:B------:R-:W-:Y:S02]  /*0ab0*/  SEL R7, R6, RZ, P2 ;  /* 0x000000ff06077207 */ /* 0x000fe40001000000 */
[C---:B------:R-:W-:Y:S02]  /*0ac0*/  ISETP.GE.AND P4, PT, R8.reuse, RZ, PT ;  /* 0x000000ff0800720c */ /* 0x040fe40003f86270 */
[----:B------:R-:W-:Y:S01]  /*0ad0*/  SEL R8, R8, UR8, !P3 ;  /* 0x0000000808087c07 */ /* 0x000fe2000d800000 */
[----:B------:R-:W-:Y:S01]  /*0ae0*/  IMAD R7, R14, UR12, R7 ;  /* 0x0000000c0e077c24 */ /* 0x000fe2000f8e0207 */
[----:B------:R-:W-:-:S02]  /*0af0*/  SEL R9, R4, RZ, P0 ;  /* 0x000000ff04097207 */ /* 0x000fc40000000000 */
[C---:B--2---:R-:W-:Y:S02]  /*0b00*/  IADD3 R10, P0, PT, R5.reuse, UR18, RZ ;  /* 0x00000012050a7c10 */ /* 0x044fe4000ff1e0ff */
[----:B------:R-:W-:Y:S01]  /*0b10*/  SEL R17, R8, RZ, P4 ;  /* 0x000000ff08117207 */ /* 0x000fe20002000000 */
[C---:B------:R-:W-:Y:S01]  /*0b20*/  IMAD R12, R14.reuse, UR12, R9 ;  /* 0x0000000c0e0c7c24 */ /* 0x040fe2000f8e0209 */
[----:B------:R-:W-:Y:S02]  /*0b30*/  LEA.HI.X.SX32 R11, R5, UR19, 0x1, P0 ;  /* 0x00000013050b7c11 */ /* 0x000fe400080f0eff */
[C---:B------:R-:W-:Y:S01]  /*0b40*/  IADD3 R6, P0, PT, R7.reuse, UR18, RZ ;  /* 0x0000001207067c10 */ /* 0x040fe2000ff1e0ff */
[----:B------:R-:W-:Y:S01]  /*0b50*/  IMAD R17, R14, UR12, R17 ;  /* 0x0000000c0e117c24 */ /* 0x000fe2000f8e0211 */
[----:B------:R-:W-:Y:S01]  /*0b60*/  IADD3 R4, P1, PT, R12, UR18, RZ ;  /* 0x000000120c047c10 */ /* 0x000fe2000ff3e0ff */
[----:B------:R-:W2:Y:S01]  /*0b70*/  LDG.E.U8 R10, desc[UR14][R10.64] ;  /* 0x0000000e0a0a7981 */ /* 0x000ea2000c1e1100 */
[----:B------:R-:W-:Y:S01]  /*0b80*/  LEA.HI.X.SX32 R7, R7, UR19, 0x1, P0 ;  /* 0x0000001307077c11 */ /* 0x000fe200080f0eff */
[----:B-1----:R-:W-:Y:S01]  /*0b90*/  IMAD.WIDE R8, R15, 0x4, R2 ;  /* 0x000000040f087825 */ /* 0x002fe200078e0202 */
[----:B------:R-:W-:-:S02]  /*0ba0*/  IADD3 R2, P0, PT, R17, UR18, RZ ;  /* 0x0000001211027c10 */ /* 0x000fc4000ff1e0ff */
[----:B------:R-:W-:Y:S01]  /*0bb0*/  LEA.HI.X.SX32 R5, R12, UR19, 0x1, P1 ;  /* 0x000000130c057c11 */ /* 0x000fe200088f0eff */
[----:B------:R-:W3:Y:S01]  /*0bc0*/  LDG.E.U8 R6, desc[UR14][R6.64] ;  /* 0x0000000e06067981 */ /* 0x000ee2000c1e1100 */
[----:B------:R-:W-:-:S03]  /*0bd0*/  LEA.HI.X.SX32 R3, R17, UR19, 0x1, P0 ;  /* 0x0000001311037c11 */ /* 0x000fc600080f0eff */
[----:B------:R-:W4:Y:S04]  /*0be0*/  LDG.E R12, desc[UR14][R8.64] ;  /* 0x0000000e080c7981 */ /* 0x000f28000c1e1900 */
[----:B------:R-:W5:Y:S04]  /*0bf0*/  LDG.E.U8 R4, desc[UR14][R4.64] ;  /* 0x0000000e04047981 */ /* 0x000f68000c1e1100 */
[----:B------:R-:W5:Y:S04]  /*0c00*/  LDG.E R17, desc[UR14][R8.64+0x4] ;  /* 0x0000040e08117981 */ /* 0x000f68000c1e1900 */
[----:B------:R-:W5:Y:S04]  /*0c10*/  LDG.E.U8 R2, desc[UR14][R2.64] ;  /* 0x0000000e02027981 */ /* 0x000f68000c1e1100 */
[----:B------:R-:W5:Y:S04]  /*0c20*/  LDG.E R21, desc[UR14][R8.64+0x8] ;  /* 0x0000080e08157981 */ /* 0x000f68000c1e1900 */
[----:B------:R-:W5:Y:S01]  /*0c30*/  LDG.E R25, desc[UR14][R8.64+0xc] ;  /* 0x00000c0e08197981 */ /* 0x000f62000c1e1900 */
[----:B------:R-:W-:Y:S01]  /*0c40*/  VIADD R15, R15, 0x4 ;  /* 0x000000040f0f7836 */ /* 0x000fe20000000000 */
[----:B------:R-:W-:Y:S01]  /*0c50*/  UIADD3 UR6, UPT, UPT, UR6, 0x4, URZ ;  /* 0x0000000406067890 */ /* 0x000fe2000fffe0ff */
[----:B--2---:R-:W-:-:S02]  /*0c60*/  I2FP.F32.U32 R10, R10 ;  /* 0x0000000a000a7245 */ /* 0x004fc40000201000 */
[----:B---3--:R-:W-:-:S03]  /*0c70*/  I2FP.F32.U32 R11, R6 ;  /* 0x00000006000b7245 */ /* 0x008fc60000201000 */
[----:B----4-:R-:W-:Y:S01]  /*0c80*/  FFMA R10, R12, R10, R19 ;  /* 0x0000000a0c0a7223 */ /* 0x010fe20000000013 */
[----:B-----5:R-:W-:-:S03]  /*0c90*/  I2FP.F32.U32 R6, R4 ;  /* 0x0000000400067245 */ /* 0x020fc60000201000 */
[----:B------:R-:W-:Y:S01]  /*0ca0*/  FFMA R10, R17, R11, R10 ;  /* 0x0000000b110a7223 */ /* 0x000fe2000000000a */
[----:B------:R-:W-:-:S03]  /*0cb0*/  I2FP.F32.U32 R19, R2 ;  /* 0x0000000200137245 */ /* 0x000fc60000201000 */
[----:B------:R-:W-:-:S04]  /*0cc0*/  FFMA R6, R21, R6, R10 ;  /* 0x0000000615067223 */ /* 0x000fc8000000000a */
[----:B------:R-:W-:-:S07]  /*0cd0*/  FFMA R19, R25, R19, R6 ;  /* 0x0000001319137223 */ /* 0x000fce0000000006 */
.L_x_5:
[----:B------:R-:W-:Y:S05]  /*0ce0*/  BRA.U !UP2, `(.L_x_4) ;  /* 0x000000010ac87547 */ /* 0x000fea000b800000 */
[----:B------:R-:W-:Y:S02]  /*0cf0*/  UISETP.NE.AND UP1, UPT, UR11, 0x1, UPT ;  /* 0x000000010b00788c */ /* 0x000fe4000bf25270 */
[----:B------:R-:W-:-:S07]  /*0d00*/  ULOP3.LUT UP2, URZ, UR16, 0x1, URZ, 0xc0, !UPT ;  /* 0x0000000110ff7892 */ /* 0x000fce000f84c0ff */
[----:B------:R-:W-:Y:S05]  /*0d10*/  BRA.U !UP1, `(.L_x_6) ;  /* 0x0000000109787547 */ /* 0x000fea000b800000 */
[----:B------:R-:W0:Y:S01]  /*0d20*/  LDCU UR12, c[0x0][0x388] ;  /* 0x00007100ff0c77ac */ /* 0x000e220008000800 */
[----:B------:R-:W-:Y:S01]  /*0d30*/  VIADD R4, R24, UR6 ;  /* 0x0000000618047c36 */ /* 0x000fe20008000000 */
[----:B------:R-:W1:Y:S01]  /*0d40*/  LDC.64 R2, c[0x0][0x390] ;  /* 0x0000e400ff027b82 */ /* 0x000e620000000a00 */
[----:B------:R-:W2:Y:S02]  /*0d50*/  LDCU.64 UR18, c[0x0][0x380] ;  /* 0x00007000ff1277ac */ /* 0x000ea40008000a00 */
[C---:B------:R-:W-:Y:S01]  /*0d60*/  VIADD R6, R4.reuse, 0x1 ;  /* 0x0000000104067836 */ /* 0x040fe20000000000 */
[C---:B------:R-:W-:Y:S02]  /*0d70*/  ISETP.GE.AND P0, PT, R4.reuse, RZ, PT ;  /* 0x000000ff0400720c */ /* 0x040fe40003f06270 */
[----:B0-----:R-:W-:Y:S02]  /*0d80*/  ISETP.GE.AND P1, PT, R4, UR12, PT ;  /* 0x0000000c04007c0c */ /* 0x001fe4000bf26270 */
[----:B------:R-:W-:-:S02]  /*0d90*/  ISETP.GE.AND P2, PT, R6, UR12, PT ;  /* 0x0000000c06007c0c */ /* 0x000fc4000bf46270 */
[----:B------:R-:W-:Y:S02]  /*0da0*/  SEL R4, R4, UR8, !P1 ;  /* 0x0000000804047c07 */ /* 0x000fe4000c800000 */
[----:B------:R-:W-:Y:S02]  /*0db0*/  ISETP.GE.AND P1, PT, R6, RZ, PT ;  /* 0x000000ff0600720c */ /* 0x000fe40003f26270 */
[----:B------:R-:W-:Y:S01]  /*0dc0*/  SEL R5, R4, RZ, P0 ;  /* 0x000000ff04057207 */ /* 0x000fe20000000000 */
[----:B-1----:R-:W-:Y:S01]  /*0dd0*/  IMAD.WIDE R2, R15, 0x4, R2 ;  /* 0x000000040f027825 */ /* 0x002fe200078e0202 */
[----:B------:R-:W-:-:S03]  /*0de0*/  SEL R6, R6, UR8, !P2 ;  /* 0x0000000806067c07 */ /* 0x000fc6000d000000 */
[----:B------:R-:W-:Y:S01]  /*0df0*/  IMAD R5, R14, UR12, R5 ;  /* 0x0000000c0e057c24 */ /* 0x000fe2000f8e0205 */
[----:B------:R-:W-:Y:S01]  /*0e00*/  SEL R7, R6, RZ, P1 ;  /* 0x000000ff06077207 */ /* 0x000fe20000800000 */
[----:B------:R-:W3:Y:S03]  /*0e10*/  LDG.E R8, desc[UR14][R2.64] ;  /* 0x0000000e02087981 */ /* 0x000ee6000c1e1900 */
[C---:B--2---:R-:W-:Y:S01]  /*0e20*/  IADD3 R4, P0, PT, R5.reuse, UR18, RZ ;  /* 0x0000001205047c10 */ /* 0x044fe2000ff1e0ff */
[----:B------:R-:W-:Y:S01]  /*0e30*/  IMAD R7, R14, UR12, R7 ;  /* 0x0000000c0e077c24 */ /* 0x000fe2000f8e0207 */
[----:B------:R-:W2:Y:S02]  /*0e40*/  LDG.E R11, desc[UR14][R2.64+0x4] ;  /* 0x0000040e020b7981 */ /* 0x000ea4000c1e1900 */
[----:B------:R-:W-:Y:S02]  /*0e50*/  LEA.HI.X.SX32 R5, R5, UR19, 0x1, P0 ;  /* 0x0000001305057c11 */ /* 0x000fe400080f0eff */
[----:B------:R-:W-:-:S03]  /*0e60*/  IADD3 R6, P0, PT, R7, UR18, RZ ;  /* 0x0000001207067c10 */ /* 0x000fc6000ff1e0ff */
[----:B------:R-:W4:Y:S01]  /*0e70*/  LDG.E.U8 R4, desc[UR14][R4.64] ;  /* 0x0000000e04047981 */ /* 0x000f22000c1e1100 */
[----:B------:R-:W-:-:S05]  /*0e80*/  LEA.HI.X.SX32 R7, R7, UR19, 0x1, P0 ;  /* 0x0000001307077c11 */ /* 0x000fca00080f0eff */
[----:B------:R-:W5:Y:S01]  /*0e90*/  LDG.E.U8 R6, desc[UR14][R6.64] ;  /* 0x0000000e06067981 */ /* 0x000f62000c1e1100 */
[----:B------:R-:W-:Y:S01]  /*0ea0*/  VIADD R15, R15, 0x2 ;  /* 0x000000020f0f7836 */ /* 0x000fe20000000000 */
[----:B------:R-:W-:Y:S01]  /*0eb0*/  UIADD3 UR6, UPT, UPT, UR6, 0x2, URZ ;  /* 0x0000000206067890 */ /* 0x000fe2000fffe0ff */
[----:B----4-:R-:W-:-:S05]  /*0ec0*/  I2FP.F32.U32 R9, R4 ;  /* 0x0000000400097245 */ /* 0x010fca0000201000 */
[----:B---3--:R-:W-:Y:S01]  /*0ed0*/  FFMA R8, R8, R9, R19 ;  /* 0x0000000908087223 */ /* 0x008fe20000000013 */
[----:B-----5:R-:W-:-:S05]  /*0ee0*/  I2FP.F32.U32 R10, R6 ;  /* 0x00000006000a7245 */ /* 0x020fca0000201000 */
[----:B--2---:R-:W-:-:S07]  /*0ef0*/  FFMA R19, R11, R10, R8 ;  /* 0x0000000a0b137223 */ /* 0x004fce0000000008 */
.L_x_6:
[----:B------:R-:W-:Y:S05]  /*0f00*/  BRA.U !UP2, `(.L_x_4) ;  /* 0x000000010a407547 */ /* 0x000fea000b800000 */
[----:B------:R-:W0:Y:S01]  /*0f10*/  LDCU UR12, c[0x0][0x388] ;  /* 0x00007100ff0c77ac */ /* 0x000e220008000800 */
[----:B------:R-:W-:Y:S01]  /*0f20*/  VIADD R4, R24, UR6 ;  /* 0x0000000618047c36 */ /* 0x000fe20008000000 */
[----:B------:R-:W1:Y:S01]  /*0f30*/  LDC.64 R2, c[0x0][0x390] ;  /* 0x0000e400ff027b82 */ /* 0x000e620000000a00 */
[----:B------:R-:W2:Y:S03]  /*0f40*/  LDCU.64 UR18, c[0x0][0x380] ;  /* 0x00007000ff1277ac */ /* 0x000ea60008000a00 */
[C---:B------:R-:W-:Y:S02]  /*0f50*/  ISETP.GE.AND P0, PT, R4.reuse, RZ, PT ;  /* 0x000000ff0400720c */ /* 0x040fe40003f06270 */
[----:B0-----:R-:W-:-:S04]  /*0f60*/  ISETP.GE.AND P1, PT, R4, UR12, PT ;  /* 0x0000000c04007c0c */ /* 0x001fc8000bf26270 */
[----:B------:R-:W-:-:S04]  /*0f70*/  SEL R4, R4, UR8, !P1 ;  /* 0x0000000804047c07 */ /* 0x000fc8000c800000 */
[----:B------:R-:W-:Y:S01]  /*0f80*/  SEL R5, R4, RZ, P0 ;  /* 0x000000ff04057207 */ /* 0x000fe20000000000 */
[----:B-1----:R-:W-:-:S04]  /*0f90*/  IMAD.WIDE R2, R15, 0x4, R2 ;  /* 0x000000040f027825 */ /* 0x002fc800078e0202 */
[----:B------:R-:W-:Y:S02]  /*0fa0*/  IMAD R5, R14, UR12, R5 ;  /* 0x0000000c0e057c24 */ /* 0x000fe4000f8e0205 */
[----:B------:R-:W3:Y:S03]  /*0fb0*/  LDG.E R2, desc[UR14][R2.64] ;  /* 0x0000000e02027981 */ /* 0x000ee6000c1e1900 */
[----:B--2---:R-:W-:-:S04]  /*0fc0*/  IADD3 R4, P0, PT, R5, UR18, RZ ;  /* 0x0000001205047c10 */ /* 0x004fc8000ff1e0ff */
[----:B------:R-:W-:-:S05]  /*0fd0*/  LEA.HI.X.SX32 R5, R5, UR19, 0x1, P0 ;  /* 0x0000001305057c11 */ /* 0x000fca00080f0eff */
[----:B------:R-:W2:Y:S02]  /*0fe0*/  LDG.E.U8 R4, desc[UR14][R4.64] ;  /* 0x0000000e04047981 */ /* 0x000ea4000c1e1100 */
[----:B--2---:R-:W-:-:S05]  /*0ff0*/  I2FP.F32.U32 R6, R4 ;  /* 0x0000000400067245 */ /* 0x004fca0000201000 */
[----:B---3--:R-:W-:-:S07]  /*1000*/  FFMA R19, R2, R6, R19 ;  /* 0x0000000602137223 */ /* 0x008fce0000000013 */
.L_x_4:
[----:B------:R-:W-:Y:S01]  /*1010*/  UIADD3 UR5, UPT, UPT, UR5, UR16, URZ ;  /* 0x0000001005057290 */ /* 0x000fe2000fffe0ff */
[----:B------:R-:W-:Y:S11]  /*1020*/  BRA.U UP0, `(.L_x_7) ;  /* 0xfffffff1005c7547 */ /* 0x000ff6000b83ffff */
.L_x_1:
[----:B------:R-:W0:Y:S01]  /*1030*/  LDCU UR6, c[0x0][0x388] ;  /* 0x00007100ff0677ac */ /* 0x000e220008000800 */
[----:B------:R-:W1:Y:S01]  /*1040*/  F2I.U32.TRUNC.NTZ R19, R19 ;  /* 0x0000001300137305 */ /* 0x000e62000020f000 */
[----:B------:R-:W2:Y:S01]  /*1050*/  LDCU.64 UR4, c[0x0][0x3a0] ;  /* 0x00007400ff0477ac */ /* 0x000ea20008000a00 */
[----:B0-----:R-:W-:-:S05]  /*1060*/  IMAD R0, R0, UR6, R13 ;  /* 0x0000000600007c24 */ /* 0x001fca000f8e020d */
[----:B--2---:R-:W-:-:S04]  /*1070*/  IADD3 R2, P0, PT, R0, UR4, RZ ;  /* 0x0000000400027c10 */ /* 0x004fc8000ff1e0ff */
[----:B------:R-:W-:-:S05]  /*1080*/  LEA.HI.X.SX32 R3, R0, UR5, 0x1, P0 ;  /* 0x0000000500037c11 */ /* 0x000fca00080f0eff */
[----:B-1----:R-:W-:Y:S01]  /*1090*/  STG.E.U8 desc[UR14][R2.64], R19 ;  /* 0x0000001302007986 */ /* 0x002fe2000c10110e */
[----:B------:R-:W-:Y:S05]  /*10a0*/  EXIT ;  /* 0x000000000000794d */ /* 0x000fea0003800000 */
.L_x_8:
        /* <DEDUP_REMOVED lines=13> */
.L_x_10:


//--------------------- .nv.shared.reserved.0     --------------------------
	.section	.nv.shared.reserved.0,"aw",@nobits
	.weak		__nv_reservedSMEM_offset_0_alias
	.size		__nv_reservedSMEM_offset_0_alias, 0, 64
	.other		__nv_reservedSMEM_offset_0_alias,@"STO_CUDA_RESERVED_SHARED STV_DEFAULT"
__nv_reservedSMEM_offset_0_alias:
	.zero		0
	.zero		64


//--------------------- .nv.constant0._Z24convertToGrayscaleKernelP6uchar3iiPh --------------------------
	.section	.nv.constant0._Z24convertToGrayscaleKernelP6uchar3iiPh,"a",@progbits
	.sectionflags	@""
	.align	4
.nv.constant0._Z24convertToGrayscaleKernelP6uchar3iiPh:
	.zero		920


//--------------------- .nv.constant0._Z11applyKernelPhiiPfiS_ --------------------------
	.section	.nv.constant0._Z11applyKernelPhiiPfiS_,"a",@progbits
	.sectionflags	@""
	.align	4
.nv.constant0._Z11applyKernelPhiiPfiS_:
	.zero		936


//--------------------- SYMBOLS --------------------------

	.type		.nv.reservedSmem.offset0,@object
	.size		.nv.reservedSmem.offset0,0x4
